	.headerflags	@"EF_CUDA_TEXMODE_UNIFIED EF_CUDA_64BIT_ADDRESS EF_CUDA_ACCELERATORS EF_CUDA_SM90 EF_CUDA_VIRTUAL_SM(EF_CUDA_SM90)"
	.elftype	@"ET_EXEC"


//--------------------- .nv.info                  --------------------------
	.section	.nv.info,"",@"SHT_CUDA_INFO"
	.align	4


	//----- nvinfo : EIATTR_REGCOUNT
	.align		4
        /*0000*/ 	.byte	0x04, 0x2f
        /*0002*/ 	.short	(.L_1 - .L_0)
	.align		4
.L_0:
        /*0004*/ 	.word	index@(triton_poi_fused_mean_2)
        /*0008*/ 	.word	0x0000000d


	//----- nvinfo : EIATTR_MIN_STACK_SIZE
	.align		4
.L_1:
        /*000c*/ 	.byte	0x04, 0x12
        /*000e*/ 	.short	(.L_3 - .L_2)
	.align		4
.L_2:
        /*0010*/ 	.word	index@(triton_poi_fused_mean_2)
        /*0014*/ 	.word	0x00000000


	//----- nvinfo : EIATTR_FRAME_SIZE
	.align		4
.L_3:
        /*0018*/ 	.byte	0x04, 0x11
        /*001a*/ 	.short	(.L_5 - .L_4)
	.align		4
.L_4:
        /*001c*/ 	.word	index@(triton_poi_fused_mean_2)
        /*0020*/ 	.word	0x00000000


	//----- nvinfo : EIATTR_MIN_STACK_SIZE
	.align		4
.L_5:
        /*0024*/ 	.byte	0x04, 0x12
        /*0026*/ 	.short	(.L_7 - .L_6)
	.align		4
.L_6:
        /*0028*/ 	.word	index@(triton_poi_fused_mean_2)
        /*002c*/ 	.word	0x00000000
.L_7:


//--------------------- .nv.info.triton_poi_fused_mean_2 --------------------------
	.section	.nv.info.triton_poi_fused_mean_2,"",@"SHT_CUDA_INFO"
	.sectionflags	@""
	.align	4


	//----- nvinfo : EIATTR_CUDA_API_VERSION
	.align		4
        /*0000*/ 	.byte	0x04, 0x37
        /*0002*/ 	.short	(.L_9 - .L_8)
.L_8:
        /*0004*/ 	.word	0x0000007c


	//----- nvinfo : EIATTR_KPARAM_INFO
	.align		4
.L_9:
        /*0008*/ 	.byte	0x04, 0x17
        /*000a*/ 	.short	(.L_11 - .L_10)
.L_10:
        /*000c*/ 	.word	0x00000000
        /*0010*/ 	.short	0x0002
        /*0012*/ 	.short	0x0010
        /*0014*/ 	.byte	0x00, 0xf0, 0x11, 0x00


	//----- nvinfo : EIATTR_KPARAM_INFO
	.align		4
.L_11:
        /*0018*/ 	.byte	0x04, 0x17
        /*001a*/ 	.short	(.L_13 - .L_12)
.L_12:
        /*001c*/ 	.word	0x00000000
        /*0020*/ 	.short	0x0001
        /*0022*/ 	.short	0x0008
        /*0024*/ 	.byte	0x00, 0xf4, 0x21, 0x00


	//----- nvinfo : EIATTR_KPARAM_INFO
	.align		4
.L_13:
        /*0028*/ 	.byte	0x04, 0x17
        /*002a*/ 	.short	(.L_15 - .L_14)
.L_14:
        /*002c*/ 	.word	0x00000000
        /*0030*/ 	.short	0x0000
        /*0032*/ 	.short	0x0000
        /*0034*/ 	.byte	0x00, 0xf4, 0x21, 0x00


	//----- nvinfo : EIATTR_SPARSE_MMA_MASK
	.align		4
.L_15:
        /*0038*/ 	.byte	0x03, 0x50
        /*003a*/ 	.short	0x0000


	//----- nvinfo : EIATTR_MAXREG_COUNT
	.align		4
        /*003c*/ 	.byte	0x03, 0x1b
        /*003e*/ 	.short	0x00ff


	//----- nvinfo : EIATTR_EXIT_INSTR_OFFSETS
	.align		4
        /*0040*/ 	.byte	0x04, 0x1c
        /*0042*/ 	.short	(.L_17 - .L_16)


	//   ....[0]....
.L_16:
        /*0044*/ 	.word	0x00000180


	//   ....[1]....
        /*0048*/ 	.word	0x000001b0


	//----- nvinfo : EIATTR_REQNTID
	.align		4
.L_17:
        /*004c*/ 	.byte	0x04, 0x10
        /*004e*/ 	.short	(.L_19 - .L_18)
.L_18:
        /*0050*/ 	.word	0x00000020
        /*0054*/ 	.word	0x00000001
        /*0058*/ 	.word	0x00000001


	//----- nvinfo : EIATTR_CBANK_PARAM_SIZE
	.align		4
.L_19:
        /*005c*/ 	.byte	0x03, 0x19
        /*005e*/ 	.short	0x0014


	//----- nvinfo : EIATTR_PARAM_CBANK
	.align		4
        /*0060*/ 	.byte	0x04, 0x0a
        /*0062*/ 	.short	(.L_21 - .L_20)
	.align		4
.L_20:
        /*0064*/ 	.word	index@(.nv.constant0.triton_poi_fused_mean_2)
        /*0068*/ 	.short	0x0210
        /*006a*/ 	.short	0x0014


	//----- nvinfo : EIATTR_SW_WAR
	.align		4
.L_21:
        /*006c*/ 	.byte	0x04, 0x36
        /*006e*/ 	.short	(.L_23 - .L_22)
.L_22:
        /*0070*/ 	.word	0x00000008
.L_23:


//--------------------- .nv.callgraph             --------------------------
	.section	.nv.callgraph,"",@"SHT_CUDA_CALLGRAPH"
	.align	4
	.sectionentsize	8
	.align		4
        /*0000*/ 	.word	0x00000000
	.align		4
        /*0004*/ 	.word	0xffffffff
	.align		4
        /*0008*/ 	.word	0x00000000
	.align		4
        /*000c*/ 	.word	0xfffffffe
	.align		4
        /*0010*/ 	.word	0x00000000
	.align		4
        /*0014*/ 	.word	0xfffffffd
	.align		4
        /*0018*/ 	.word	0x00000000
	.align		4
        /*001c*/ 	.word	0xfffffffc


//--------------------- .text.triton_poi_fused_mean_2 --------------------------
	.section	.text.triton_poi_fused_mean_2,"ax",@progbits
	.align	128
        .global         triton_poi_fused_mean_2
        .type           triton_poi_fused_mean_2,@function
        .size           triton_poi_fused_mean_2,(.L_x_1 - triton_poi_fused_mean_2)
        .other          triton_poi_fused_mean_2,@"STO_CUDA_ENTRY STV_DEFAULT"
triton_poi_fused_mean_2:
.text.triton_poi_fused_mean_2:
[----:B------:R-:W0:Y:S02]  /*0000*/  LDC R1, c[0x0][0x28] ;  /* 0x00000a00ff017b82 */ /* 0x000e240000000800 */
[----:B------:R-:W1:Y:S01]  /*0010*/  S2R R10, SR_TID.X ;  /* 0x00000000000a7919 */ /* 0x000e620000002100 */
[----:B------:R-:W2:Y:S01]  /*0020*/  LDC.64 R2, c[0x0][0x210] ;  /* 0x00008400ff027b82 */ /* 0x000ea20000000a00 */
[----:B------:R-:W-:Y:S01]  /*0030*/  CS2R R8, SRZ ;  /* 0x0000000000087805 */ /* 0x000fe2000001ff00 */
[----:B------:R-:W-:Y:S01]  /*0040*/  ULDC.64 UR4, c[0x0][0x208] ;  /* 0x0000820000047ab9 */ /* 0x000fe20000000a00 */
[----:B------:R-:W3:Y:S01]  /*0050*/  S2R R7, SR_CTAID.X ;  /* 0x0000000000077919 */ /* 0x000ee20000002500 */
[----:B------:R-:W-:Y:S02]  /*0060*/  MOV R6, RZ ;  /* 0x000000ff00067202 */ /* 0x000fe40000000f00 */
[----:B-1----:R-:W-:-:S04]  /*0070*/  LOP3.LUT R0, R10, 0xf, RZ, 0xc0, !PT ;  /* 0x0000000f0a007812 */ /* 0x002fc800078ec0ff */
[----:B---3--:R-:W-:Y:S01]  /*0080*/  LEA R7, R7, R0, 0x4 ;  /* 0x0000000007077211 */ /* 0x008fe200078e20ff */
[----:B------:R-:W-:-:S03]  /*0090*/  HFMA2.MMA R0, -RZ, RZ, 0, 0 ;  /* 0x00000000ff007435 */ /* 0x000fc600000001ff */
[C---:B------:R-:W-:Y:S02]  /*00a0*/  ISETP.GE.AND P0, PT, R7.reuse, 0x10, PT ;  /* 0x000000100700780c */ /* 0x040fe40003f06270 */
[----:B------:R-:W-:-:S05]  /*00b0*/  SHF.L.U32 R5, R7, 0x2, RZ ;  /* 0x0000000207057819 */ /* 0x000fca00000006ff */
[----:B--2---:R-:W-:Y:S02]  /*00c0*/  IMAD.WIDE R2, R5, 0x4, R2 ;  /* 0x0000000405027825 */ /* 0x004fe400078e0202 */
[----:B------:R-:W1:Y:S04]  /*00d0*/  LDC.64 R4, c[0x0][0x218] ;  /* 0x00008600ff047b82 */ /* 0x000e680000000a00 */
[----:B------:R-:W2:Y:S04]  /*00e0*/  @!P0 LDG.E.EL R0, desc[UR4][R2.64] ;  /* 0x0000000402008981 */ /* 0x000ea8000c2e1900 */
[----:B------:R-:W2:Y:S04]  /*00f0*/  @!P0 LDG.E.EL R9, desc[UR4][R2.64+0x4] ;  /* 0x0000040402098981 */ /* 0x000ea8000c2e1900 */
[----:B------:R-:W3:Y:S04]  /*0100*/  @!P0 LDG.E.EL R6, desc[UR4][R2.64+0x8] ;  /* 0x0000080402068981 */ /* 0x000ee8000c2e1900 */
[----:B------:R-:W4:Y:S01]  /*0110*/  @!P0 LDG.E.EL R8, desc[UR4][R2.64+0xc] ;  /* 0x00000c0402088981 */ /* 0x000f22000c2e1900 */
[----:B------:R-:W-:-:S04]  /*0120*/  LOP3.LUT P0, RZ, R10, 0x10, RZ, 0xc0, !PT ;  /* 0x000000100aff7812 */ /* 0x000fc8000780c0ff */
[C---:B------:R-:W-:Y:S01]  /*0130*/  ISETP.LT.AND P0, PT, R7.reuse, 0x10, !P0 ;  /* 0x000000100700780c */ /* 0x040fe20004701270 */
[----:B-1----:R-:W-:-:S04]  /*0140*/  IMAD.WIDE R4, R7, 0x4, R4 ;  /* 0x0000000407047825 */ /* 0x002fc800078e0204 */
[----:B--2---:R-:W-:-:S04]  /*0150*/  FADD R9, R9, R0 ;  /* 0x0000000009097221 */ /* 0x004fc80000000000 */
[----:B---3--:R-:W-:-:S04]  /*0160*/  FADD R9, R9, R6 ;  /* 0x0000000609097221 */ /* 0x008fc80000000000 */
[----:B----4-:R-:W-:Y:S01]  /*0170*/  FADD R8, R9, R8 ;  /* 0x0000000809087221 */ /* 0x010fe20000000000 */
[----:B------:R-:W-:Y:S06]  /*0180*/  @!P0 EXIT ;  /* 0x000000000000894d */ /* 0x000fec0003800000 */
[----:B------:R-:W-:-:S05]  /*0190*/  FMUL R3, R8, 0.25 ;  /* 0x3e80000008037820 */ /* 0x000fca0000400000 */
[----:B------:R-:W-:Y:S01]  /*01a0*/  STG.E desc[UR4][R4.64], R3 ;  /* 0x0000000304007986 */ /* 0x000fe2000c101904 */
[----:B------:R-:W-:Y:S05]  /*01b0*/  EXIT ;  /* 0x000000000000794d */ /* 0x000fea0003800000 */
.L_x_0:
[----:B------:R-:W-:-:S00]  /*01c0*/  BRA `(.L_x_0) ;  /* 0xfffffffc00fc7947 */ /* 0x000fc0000383ffff */
[----:B------:R-:W-:-:S00]  /*01d0*/  NOP ;  /* 0x0000000000007918 */ /* 0x000fc00000000000 */
        /* <DEDUP_REMOVED lines=10> */
.L_x_1:


//--------------------- .nv.constant0.triton_poi_fused_mean_2 --------------------------
	.section	.nv.constant0.triton_poi_fused_mean_2,"a",@progbits
	.sectionflags	@""
	.align	4
.nv.constant0.triton_poi_fused_mean_2:
	.zero		548
